//
// Generated by NVIDIA NVVM Compiler
//
// Compiler Build ID: CL-36424714
// Cuda compilation tools, release 13.0, V13.0.88
// Based on NVVM 20.0.0
//

.version 9.0
.target sm_100
.address_size 64

	// .globl	_Z27elementwise_multiply_kernelPKdS0_Pdm

.visible .entry _Z27elementwise_multiply_kernelPKdS0_Pdm(
	.param .u64 .ptr .align 1 _Z27elementwise_multiply_kernelPKdS0_Pdm_param_0,
	.param .u64 .ptr .align 1 _Z27elementwise_multiply_kernelPKdS0_Pdm_param_1,
	.param .u64 .ptr .align 1 _Z27elementwise_multiply_kernelPKdS0_Pdm_param_2,
	.param .u64 _Z27elementwise_multiply_kernelPKdS0_Pdm_param_3
)
{
	.reg .pred 	%p<2>;
	.reg .b32 	%r<5>;
	.reg .b64 	%rd<13>;
	.reg .b64 	%fd<4>;

	ld.param.u64 	%rd2, [_Z27elementwise_multiply_kernelPKdS0_Pdm_param_0];
	ld.param.u64 	%rd3, [_Z27elementwise_multiply_kernelPKdS0_Pdm_param_1];
	ld.param.u64 	%rd4, [_Z27elementwise_multiply_kernelPKdS0_Pdm_param_2];
	ld.param.u64 	%rd5, [_Z27elementwise_multiply_kernelPKdS0_Pdm_param_3];
	mov.u32 	%r1, %ctaid.x;
	mov.u32 	%r2, %ntid.x;
	mov.u32 	%r3, %tid.x;
	mad.lo.s32 	%r4, %r1, %r2, %r3;
	cvt.u64.u32 	%rd1, %r4;
	setp.le.u64 	%p1, %rd5, %rd1;
	@%p1 bra 	$L__BB0_2;
	cvta.to.global.u64 	%rd6, %rd2;
	cvta.to.global.u64 	%rd7, %rd3;
	cvta.to.global.u64 	%rd8, %rd4;
	shl.b64 	%rd9, %rd1, 3;
	add.s64 	%rd10, %rd6, %rd9;
	ld.global.f64 	%fd1, [%rd10];
	add.s64 	%rd11, %rd7, %rd9;
	ld.global.f64 	%fd2, [%rd11];
	mul.f64 	%fd3, %fd1, %fd2;
	add.s64 	%rd12, %rd8, %rd9;
	st.global.f64 	[%rd12], %fd3;
$L__BB0_2:
	ret;

}


// ===== COMPILED SASS (sm_100) =====

	.target	sm_100

	.elftype	@"ET_EXEC"


//--------------------- .note.nv.tkinfo           --------------------------
	.section	.note.nv.tkinfo,"",@"SHT_NOTE"
	.sectionflags	@"SHF_NOTE_NV_TKINFO"
	.tkinfo
        /*0018*/ 	.word	0x00000002
        /*0030*/ 	.string	""
        /*0030*/ 	.string	"ptxas"
        /*0030*/ 	.string	"Cuda compilation tools, release 13.0, V13.0.88"
        /*0030*/ 	.string	"Build cuda_13.0.r13.0/compiler.36424714_0"
        /*0030*/ 	.string	"-arch sm_100 -m 64 "



//--------------------- .note.nv.cuinfo           --------------------------
	.section	.note.nv.cuinfo,"",@"SHT_NOTE"
	.sectionflags	@"SHF_NOTE_NV_CUINFO"
        /*0018*/ 	.short	0x0002
        /*001a*/ 	.short	0x0064
        /*001c*/ 	.short	0x0082
	.zero		2


//--------------------- .nv.info                  --------------------------
	.section	.nv.info,"",@"SHT_CUDA_INFO"
	.align	4


	//----- nvinfo : EIATTR_REGCOUNT
	.align		4
        /*0000*/ 	.byte	0x04, 0x2f
        /*0002*/ 	.short	(.L_1 - .L_0)
	.align		4
.L_0:
        /*0004*/ 	.word	index@(_Z27elementwise_multiply_kernelPKdS0_Pdm)
        /*0008*/ 	.word	0x0000000c


	//----- nvinfo : EIATTR_FRAME_SIZE
	.align		4
.L_1:
        /*000c*/ 	.byte	0x04, 0x11
        /*000e*/ 	.short	(.L_3 - .L_2)
	.align		4
.L_2:
        /*0010*/ 	.word	index@(_Z27elementwise_multiply_kernelPKdS0_Pdm)
        /*0014*/ 	.word	0x00000000


	//----- nvinfo : EIATTR_MIN_STACK_SIZE
	.align		4
.L_3:
        /*0018*/ 	.byte	0x04, 0x12
        /*001a*/ 	.short	(.L_5 - .L_4)
	.align		4
.L_4:
        /*001c*/ 	.word	index@(_Z27elementwise_multiply_kernelPKdS0_Pdm)
        /*0020*/ 	.word	0x00000000
.L_5:


//--------------------- .nv.compat                --------------------------
	.section	.nv.compat,"",@"SHT_CUDA_COMPAT_INFO"
	.align	4
        /*0000*/ 	.byte	0x02, 0x09, 0x00, 0x00, 0x02, 0x02, 0x01, 0x00, 0x02, 0x05, 0x05, 0x00, 0x03, 0x07, 0x01, 0x01
        /*0010*/ 	.byte	0x02, 0x03, 0x00, 0x00, 0x02, 0x06, 0x01, 0x00, 0x04, 0x0b, 0x08, 0x00, 0x01, 0x00, 0x00, 0x00
        /*0020*/ 	.byte	0x00, 0x00, 0x00, 0x00


//--------------------- .nv.info._Z27elementwise_multiply_kernelPKdS0_Pdm --------------------------
	.section	.nv.info._Z27elementwise_multiply_kernelPKdS0_Pdm,"",@"SHT_CUDA_INFO"
	.sectionflags	@""
	.align	4


	//----- nvinfo : EIATTR_CUDA_API_VERSION
	.align		4
        /*0000*/ 	.byte	0x04, 0x37
        /*0002*/ 	.short	(.L_7 - .L_6)
.L_6:
        /*0004*/ 	.word	0x00000082


	//----- nvinfo : EIATTR_KPARAM_INFO
	.align		4
.L_7:
        /*0008*/ 	.byte	0x04, 0x17
        /*000a*/ 	.short	(.L_9 - .L_8)
.L_8:
        /*000c*/ 	.word	0x00000000
        /*0010*/ 	.short	0x0003
        /*0012*/ 	.short	0x0018
        /*0014*/ 	.byte	0x00, 0xf0, 0x21, 0x00


	//----- nvinfo : EIATTR_KPARAM_INFO
	.align		4
.L_9:
        /*0018*/ 	.byte	0x04, 0x17
        /*001a*/ 	.short	(.L_11 - .L_10)
.L_10:
        /*001c*/ 	.word	0x00000000
        /*0020*/ 	.short	0x0002
        /*0022*/ 	.short	0x0010
        /*0024*/ 	.byte	0x00, 0xf5, 0x21, 0x00


	//----- nvinfo : EIATTR_KPARAM_INFO
	.align		4
.L_11:
        /*0028*/ 	.byte	0x04, 0x17
        /*002a*/ 	.short	(.L_13 - .L_12)
.L_12:
        /*002c*/ 	.word	0x00000000
        /*0030*/ 	.short	0x0001
        /*0032*/ 	.short	0x0008
        /*0034*/ 	.byte	0x00, 0xf5, 0x21, 0x00


	//----- nvinfo : EIATTR_KPARAM_INFO
	.align		4
.L_13:
        /*0038*/ 	.byte	0x04, 0x17
        /*003a*/ 	.short	(.L_15 - .L_14)
.L_14:
        /*003c*/ 	.word	0x00000000
        /*0040*/ 	.short	0x0000
        /*0042*/ 	.short	0x0000
        /*0044*/ 	.byte	0x00, 0xf5, 0x21, 0x00


	//----- nvinfo : EIATTR_SPARSE_MMA_MASK
	.align		4
.L_15:
        /*0048*/ 	.byte	0x03, 0x50
        /*004a*/ 	.short	0x0000


	//----- nvinfo : EIATTR_MAXREG_COUNT
	.align		4
        /*004c*/ 	.byte	0x03, 0x1b
        /*004e*/ 	.short	0x00ff


	//----- nvinfo : EIATTR_MERCURY_ISA_VERSION
	.align		4
        /*0050*/ 	.byte	0x03, 0x5f
        /*0052*/ 	.short	0x0101


	//----- nvinfo : EIATTR_VRC_CTA_INIT_COUNT
	.align		4
        /*0054*/ 	.byte	0x02, 0x4a
	.zero		1
	.zero		1


	//----- nvinfo : EIATTR_EXIT_INSTR_OFFSETS
	.align		4
        /*0058*/ 	.byte	0x04, 0x1c
        /*005a*/ 	.short	(.L_17 - .L_16)


	//   ....[0]....
.L_16:
        /*005c*/ 	.word	0x00000080


	//   ....[1]....
        /*0060*/ 	.word	0x00000180


	//----- nvinfo : EIATTR_CBANK_PARAM_SIZE
	.align		4
.L_17:
        /*0064*/ 	.byte	0x03, 0x19
        /*0066*/ 	.short	0x0020


	//----- nvinfo : EIATTR_PARAM_CBANK
	.align		4
        /*0068*/ 	.byte	0x04, 0x0a
        /*006a*/ 	.short	(.L_19 - .L_18)
	.align		4
.L_18:
        /*006c*/ 	.word	index@(.nv.constant0._Z27elementwise_multiply_kernelPKdS0_Pdm)
        /*0070*/ 	.short	0x0380
        /*0072*/ 	.short	0x0020


	//----- nvinfo : EIATTR_SW_WAR
	.align		4
.L_19:
        /*0074*/ 	.byte	0x04, 0x36
        /*0076*/ 	.short	(.L_21 - .L_20)
.L_20:
        /*0078*/ 	.word	0x00000008
.L_21:


//--------------------- .nv.callgraph             --------------------------
	.section	.nv.callgraph,"",@"SHT_CUDA_CALLGRAPH"
	.align	4
	.sectionentsize	8
	.align		4
        /*0000*/ 	.word	0x00000000
	.align		4
        /*0004*/ 	.word	0xffffffff
	.align		4
        /*0008*/ 	.word	0x00000000
	.align		4
        /*000c*/ 	.word	0xfffffffe
	.align		4
        /*0010*/ 	.word	0x00000000
	.align		4
        /*0014*/ 	.word	0xfffffffd
	.align		4
        /*0018*/ 	.word	0x00000000
	.align		4
        /*001c*/ 	.word	0xfffffffc


//--------------------- .text._Z27elementwise_multiply_kernelPKdS0_Pdm --------------------------
	.section	.text._Z27elementwise_multiply_kernelPKdS0_Pdm,"ax",@progbits
	.align	128
        .global         _Z27elementwise_multiply_kernelPKdS0_Pdm
        .type           _Z27elementwise_multiply_kernelPKdS0_Pdm,@function
        .size           _Z27elementwise_multiply_kernelPKdS0_Pdm,(.L_x_1 - _Z27elementwise_multiply_kernelPKdS0_Pdm)
        .other          _Z27elementwise_multiply_kernelPKdS0_Pdm,@"STO_CUDA_ENTRY STV_DEFAULT"
_Z27elementwise_multiply_kernelPKdS0_Pdm:
.text._Z27elementwise_multiply_kernelPKdS0_Pdm:
[----:B------:R-:W-:Y:S01]  /*0000*/  LDC R1, c[0x0][0x37c] ;  /* 0x0000df00ff017b82 */ /* 0x000fe20000000800 */
[----:B------:R-:W0:Y:S07]  /*0010*/  S2R R3, SR_TID.X ;  /* 0x0000000000037919 */ /* 0x000e2e0000002100 */
[----:B------:R-:W0:Y:S01]  /*0020*/  S2UR UR4, SR_CTAID.X ;  /* 0x00000000000479c3 */ /* 0x000e220000002500 */
[----:B------:R-:W1:Y:S07]  /*0030*/  LDCU.64 UR6, c[0x0][0x398] ;  /* 0x00007300ff0677ac */ /* 0x000e6e0008000a00 */
[----:B------:R-:W0:Y:S02]  /*0040*/  LDC R0, c[0x0][0x360] ;  /* 0x0000d800ff007b82 */ /* 0x000e240000000800 */
[----:B0-----:R-:W-:-:S05]  /*0050*/  IMAD R0, R0, UR4, R3 ;  /* 0x0000000400007c24 */ /* 0x001fca000f8e0203 */
[----:B-1----:R-:W-:-:S04]  /*0060*/  ISETP.GE.U32.AND P0, PT, R0, UR6, PT ;  /* 0x0000000600007c0c */ /* 0x002fc8000bf06070 */
[----:B------:R-:W-:-:S13]  /*0070*/  ISETP.GE.U32.AND.EX P0, PT, RZ, UR7, PT, P0 ;  /* 0x00000007ff007c0c */ /* 0x000fda000bf06100 */
[----:B------:R-:W-:Y:S05]  /*0080*/  @P0 EXIT ;  /* 0x000000000000094d */ /* 0x000fea0003800000 */
[----:B------:R-:W0:Y:S01]  /*0090*/  LDCU.128 UR8, c[0x0][0x380] ;  /* 0x00007000ff0877ac */ /* 0x000e220008000c00 */
[----:B------:R-:W-:Y:S01]  /*00a0*/  IMAD.SHL.U32 R8, R0, 0x8, RZ ;  /* 0x0000000800087824 */ /* 0x000fe200078e00ff */
[----:B------:R-:W-:Y:S01]  /*00b0*/  SHF.R.U32.HI R0, RZ, 0x1d, R0 ;  /* 0x0000001dff007819 */ /* 0x000fe20000011600 */
[----:B------:R-:W1:Y:S01]  /*00c0*/  LDCU.64 UR4, c[0x0][0x358] ;  /* 0x00006b00ff0477ac */ /* 0x000e620008000a00 */
[----:B------:R-:W2:Y:S02]  /*00d0*/  LDCU.64 UR6, c[0x0][0x390] ;  /* 0x00007200ff0677ac */ /* 0x000ea40008000a00 */
[C---:B0-----:R-:W-:Y:S02]  /*00e0*/  IADD3 R4, P1, PT, R8.reuse, UR10, RZ ;  /* 0x0000000a08047c10 */ /* 0x041fe4000ff3e0ff */
[----:B------:R-:W-:Y:S02]  /*00f0*/  IADD3 R6, P0, PT, R8, UR8, RZ ;  /* 0x0000000808067c10 */ /* 0x000fe4000ff1e0ff */
[----:B------:R-:W-:-:S02]  /*0100*/  IADD3.X R5, PT, PT, R0, UR11, RZ, P1, !PT ;  /* 0x0000000b00057c10 */ /* 0x000fc40008ffe4ff */
[----:B------:R-:W-:-:S04]  /*0110*/  IADD3.X R7, PT, PT, R0, UR9, RZ, P0, !PT ;  /* 0x0000000900077c10 */ /* 0x000fc800087fe4ff */
[----:B-1----:R-:W3:Y:S04]  /*0120*/  LDG.E.64 R4, desc[UR4][R4.64] ;  /* 0x0000000404047981 */ /* 0x002ee8000c1e1b00 */
[----:B------:R-:W3:Y:S01]  /*0130*/  LDG.E.64 R2, desc[UR4][R6.64] ;  /* 0x0000000406027981 */ /* 0x000ee2000c1e1b00 */
[----:B--2---:R-:W-:-:S04]  /*0140*/  IADD3 R8, P0, PT, R8, UR6, RZ ;  /* 0x0000000608087c10 */ /* 0x004fc8000ff1e0ff */
[----:B------:R-:W-:Y:S01]  /*0150*/  IADD3.X R9, PT, PT, R0, UR7, RZ, P0, !PT ;  /* 0x0000000700097c10 */ /* 0x000fe200087fe4ff */
[----:B---3--:R-:W-:-:S07]  /*0160*/  DMUL R2, R2, R4 ;  /* 0x0000000402027228 */ /* 0x008fce0000000000 */
[----:B------:R-:W-:Y:S01]  /*0170*/  STG.E.64 desc[UR4][R8.64], R2 ;  /* 0x0000000208007986 */ /* 0x000fe2000c101b04 */
[----:B------:R-:W-:Y:S05]  /*0180*/  EXIT ;  /* 0x000000000000794d */ /* 0x000fea0003800000 */
.L_x_0:
[----:B------:R-:W-:-:S00]  /*0190*/  BRA `(.L_x_0) ;  /* 0xfffffffc00fc7947 */ /* 0x000fc0000383ffff */
[----:B------:R-:W-:-:S00]  /*01a0*/  NOP ;  /* 0x0000000000007918 */ /* 0x000fc00000000000 */
        /* <DEDUP_REMOVED lines=13> */
.L_x_1:


//--------------------- .nv.shared.reserved.0     --------------------------
	.section	.nv.shared.reserved.0,"aw",@nobits
	.weak		__nv_reservedSMEM_offset_0_alias
	.size		__nv_reservedSMEM_offset_0_alias, 0, 64
	.other		__nv_reservedSMEM_offset_0_alias,@"STO_CUDA_RESERVED_SHARED STV_DEFAULT"
__nv_reservedSMEM_offset_0_alias:
	.zero		0
	.zero		64


//--------------------- .nv.constant0._Z27elementwise_multiply_kernelPKdS0_Pdm --------------------------
	.section	.nv.constant0._Z27elementwise_multiply_kernelPKdS0_Pdm,"a",@progbits
	.sectionflags	@""
	.align	4
.nv.constant0._Z27elementwise_multiply_kernelPKdS0_Pdm:
	.zero		928


//--------------------- SYMBOLS --------------------------

	.type		.nv.reservedSmem.offset0,@object
	.size		.nv.reservedSmem.offset0,0x4
